//
// Generated by NVIDIA NVVM Compiler
//
// Compiler Build ID: CL-36424714
// Cuda compilation tools, release 13.0, V13.0.88
// Based on NVVM 20.0.0
//

.version 9.0
.target sm_100
.address_size 64

	// .globl	_Z20no_1e_tmpM_cs_kerneliiiPdS_S_S_

.visible .entry _Z20no_1e_tmpM_cs_kerneliiiPdS_S_S_(
	.param .u32 _Z20no_1e_tmpM_cs_kerneliiiPdS_S_S__param_0,
	.param .u32 _Z20no_1e_tmpM_cs_kerneliiiPdS_S_S__param_1,
	.param .u32 _Z20no_1e_tmpM_cs_kerneliiiPdS_S_S__param_2,
	.param .u64 .ptr .align 1 _Z20no_1e_tmpM_cs_kerneliiiPdS_S_S__param_3,
	.param .u64 .ptr .align 1 _Z20no_1e_tmpM_cs_kerneliiiPdS_S_S__param_4,
	.param .u64 .ptr .align 1 _Z20no_1e_tmpM_cs_kerneliiiPdS_S_S__param_5,
	.param .u64 .ptr .align 1 _Z20no_1e_tmpM_cs_kerneliiiPdS_S_S__param_6
)
{
	.reg .pred 	%p<12>;
	.reg .b32 	%r<54>;
	.reg .b64 	%rd<60>;
	.reg .b64 	%fd<79>;

	ld.param.u32 	%r25, [_Z20no_1e_tmpM_cs_kerneliiiPdS_S_S__param_0];
	ld.param.u32 	%r26, [_Z20no_1e_tmpM_cs_kerneliiiPdS_S_S__param_1];
	ld.param.u32 	%r27, [_Z20no_1e_tmpM_cs_kerneliiiPdS_S_S__param_2];
	ld.param.u64 	%rd10, [_Z20no_1e_tmpM_cs_kerneliiiPdS_S_S__param_4];
	ld.param.u64 	%rd11, [_Z20no_1e_tmpM_cs_kerneliiiPdS_S_S__param_5];
	ld.param.u64 	%rd9, [_Z20no_1e_tmpM_cs_kerneliiiPdS_S_S__param_6];
	cvta.to.global.u64 	%rd1, %rd11;
	cvta.to.global.u64 	%rd2, %rd10;
	cvta.to.global.u64 	%rd3, %rd9;
	mov.u32 	%r28, %ctaid.x;
	mov.u32 	%r1, %ntid.x;
	mov.u32 	%r29, %tid.x;
	mad.lo.s32 	%r46, %r28, %r1, %r29;
	setp.ge.s32 	%p1, %r46, %r25;
	@%p1 bra 	$L__BB0_15;
	setp.gt.s32 	%p2, %r27, 0;
	mov.u32 	%r30, %nctaid.x;
	mul.lo.s32 	%r3, %r1, %r30;
	@%p2 bra 	$L__BB0_2;
	bra.uni 	$L__BB0_14;
$L__BB0_2:
	and.b32  	%r4, %r27, 3;
	and.b32  	%r5, %r27, 2147483644;
	shl.b32 	%r6, %r25, 2;
	mul.lo.s32 	%r7, %r25, 12;
	mul.wide.s32 	%rd5, %r25, 8;
$L__BB0_3:
	ld.param.u64 	%rd59, [_Z20no_1e_tmpM_cs_kerneliiiPdS_S_S__param_6];
	cvta.to.global.u64 	%rd18, %rd59;
	mul.wide.s32 	%rd19, %r46, 8;
	add.s64 	%rd4, %rd18, %rd19;
	mov.b64 	%rd20, 0;
	st.global.u64 	[%rd4], %rd20;
	add.s64 	%rd6, %rd4, %rd5;
	st.global.u64 	[%rd6], %rd20;
	add.s64 	%rd7, %rd6, %rd5;
	st.global.u64 	[%rd7], %rd20;
	mov.b32 	%r47, 0;
$L__BB0_4:
	ld.param.u64 	%rd58, [_Z20no_1e_tmpM_cs_kerneliiiPdS_S_S__param_3];
	setp.lt.u32 	%p4, %r27, 4;
	mad.lo.s32 	%r33, %r47, %r25, %r46;
	cvta.to.global.u64 	%rd21, %rd58;
	mul.wide.s32 	%rd22, %r33, 8;
	add.s64 	%rd23, %rd21, %rd22;
	ld.global.f64 	%fd1, [%rd23];
	mov.b32 	%r52, 0;
	@%p4 bra 	$L__BB0_7;
	and.b32  	%r34, %r27, 2147483644;
	neg.s32 	%r50, %r34;
	mul.lo.s32 	%r35, %r26, %r25;
	mul.lo.s32 	%r36, %r35, %r47;
	mad.lo.s32 	%r48, %r36, 3, %r46;
	mov.u32 	%r49, %r46;
$L__BB0_6:
	.pragma "nounroll";
	mul.wide.s32 	%rd24, %r49, 8;
	add.s64 	%rd25, %rd2, %rd24;
	ld.global.f64 	%fd2, [%rd25];
	mul.f64 	%fd3, %fd1, %fd2;
	mul.wide.s32 	%rd26, %r48, 8;
	add.s64 	%rd27, %rd1, %rd26;
	ld.global.f64 	%fd4, [%rd27];
	ld.global.f64 	%fd5, [%rd4];
	fma.rn.f64 	%fd6, %fd3, %fd4, %fd5;
	st.global.f64 	[%rd4], %fd6;
	add.s64 	%rd28, %rd27, %rd5;
	ld.global.f64 	%fd7, [%rd28];
	ld.global.f64 	%fd8, [%rd6];
	fma.rn.f64 	%fd9, %fd3, %fd7, %fd8;
	st.global.f64 	[%rd6], %fd9;
	add.s64 	%rd29, %rd28, %rd5;
	ld.global.f64 	%fd10, [%rd29];
	ld.global.f64 	%fd11, [%rd7];
	fma.rn.f64 	%fd12, %fd3, %fd10, %fd11;
	st.global.f64 	[%rd7], %fd12;
	add.s64 	%rd30, %rd25, %rd5;
	ld.global.f64 	%fd13, [%rd30];
	mul.f64 	%fd14, %fd1, %fd13;
	add.s64 	%rd31, %rd29, %rd5;
	ld.global.f64 	%fd15, [%rd31];
	ld.global.f64 	%fd16, [%rd4];
	fma.rn.f64 	%fd17, %fd14, %fd15, %fd16;
	st.global.f64 	[%rd4], %fd17;
	add.s64 	%rd32, %rd31, %rd5;
	ld.global.f64 	%fd18, [%rd32];
	ld.global.f64 	%fd19, [%rd6];
	fma.rn.f64 	%fd20, %fd14, %fd18, %fd19;
	st.global.f64 	[%rd6], %fd20;
	add.s64 	%rd33, %rd32, %rd5;
	ld.global.f64 	%fd21, [%rd33];
	ld.global.f64 	%fd22, [%rd7];
	fma.rn.f64 	%fd23, %fd14, %fd21, %fd22;
	st.global.f64 	[%rd7], %fd23;
	add.s64 	%rd34, %rd30, %rd5;
	ld.global.f64 	%fd24, [%rd34];
	mul.f64 	%fd25, %fd1, %fd24;
	add.s64 	%rd35, %rd33, %rd5;
	ld.global.f64 	%fd26, [%rd35];
	ld.global.f64 	%fd27, [%rd4];
	fma.rn.f64 	%fd28, %fd25, %fd26, %fd27;
	st.global.f64 	[%rd4], %fd28;
	add.s64 	%rd36, %rd35, %rd5;
	ld.global.f64 	%fd29, [%rd36];
	ld.global.f64 	%fd30, [%rd6];
	fma.rn.f64 	%fd31, %fd25, %fd29, %fd30;
	st.global.f64 	[%rd6], %fd31;
	add.s64 	%rd37, %rd36, %rd5;
	ld.global.f64 	%fd32, [%rd37];
	ld.global.f64 	%fd33, [%rd7];
	fma.rn.f64 	%fd34, %fd25, %fd32, %fd33;
	st.global.f64 	[%rd7], %fd34;
	add.s64 	%rd38, %rd34, %rd5;
	ld.global.f64 	%fd35, [%rd38];
	mul.f64 	%fd36, %fd1, %fd35;
	add.s64 	%rd39, %rd37, %rd5;
	ld.global.f64 	%fd37, [%rd39];
	ld.global.f64 	%fd38, [%rd4];
	fma.rn.f64 	%fd39, %fd36, %fd37, %fd38;
	st.global.f64 	[%rd4], %fd39;
	add.s64 	%rd40, %rd39, %rd5;
	ld.global.f64 	%fd40, [%rd40];
	ld.global.f64 	%fd41, [%rd6];
	fma.rn.f64 	%fd42, %fd36, %fd40, %fd41;
	st.global.f64 	[%rd6], %fd42;
	add.s64 	%rd41, %rd40, %rd5;
	ld.global.f64 	%fd43, [%rd41];
	ld.global.f64 	%fd44, [%rd7];
	fma.rn.f64 	%fd45, %fd36, %fd43, %fd44;
	st.global.f64 	[%rd7], %fd45;
	add.s32 	%r50, %r50, 4;
	add.s32 	%r49, %r49, %r6;
	add.s32 	%r48, %r48, %r7;
	setp.ne.s32 	%p5, %r50, 0;
	mov.u32 	%r52, %r5;
	@%p5 bra 	$L__BB0_6;
$L__BB0_7:
	setp.eq.s32 	%p6, %r4, 0;
	@%p6 bra 	$L__BB0_12;
	setp.eq.s32 	%p7, %r4, 1;
	@%p7 bra 	$L__BB0_10;
	mad.lo.s32 	%r37, %r47, %r26, %r52;
	mul.lo.s32 	%r38, %r25, %r37;
	mad.lo.s32 	%r39, %r38, 3, %r46;
	mad.lo.s32 	%r40, %r52, %r25, %r46;
	mul.wide.s32 	%rd42, %r40, 8;
	add.s64 	%rd43, %rd2, %rd42;
	ld.global.f64 	%fd46, [%rd43];
	mul.f64 	%fd47, %fd1, %fd46;
	mul.wide.s32 	%rd44, %r39, 8;
	add.s64 	%rd45, %rd1, %rd44;
	ld.global.f64 	%fd48, [%rd45];
	ld.global.f64 	%fd49, [%rd4];
	fma.rn.f64 	%fd50, %fd47, %fd48, %fd49;
	st.global.f64 	[%rd4], %fd50;
	add.s64 	%rd46, %rd45, %rd5;
	ld.global.f64 	%fd51, [%rd46];
	ld.global.f64 	%fd52, [%rd6];
	fma.rn.f64 	%fd53, %fd47, %fd51, %fd52;
	st.global.f64 	[%rd6], %fd53;
	add.s64 	%rd47, %rd46, %rd5;
	ld.global.f64 	%fd54, [%rd47];
	ld.global.f64 	%fd55, [%rd7];
	fma.rn.f64 	%fd56, %fd47, %fd54, %fd55;
	st.global.f64 	[%rd7], %fd56;
	add.s64 	%rd48, %rd43, %rd5;
	ld.global.f64 	%fd57, [%rd48];
	mul.f64 	%fd58, %fd1, %fd57;
	add.s64 	%rd49, %rd47, %rd5;
	ld.global.f64 	%fd59, [%rd49];
	ld.global.f64 	%fd60, [%rd4];
	fma.rn.f64 	%fd61, %fd58, %fd59, %fd60;
	st.global.f64 	[%rd4], %fd61;
	add.s64 	%rd50, %rd49, %rd5;
	ld.global.f64 	%fd62, [%rd50];
	ld.global.f64 	%fd63, [%rd6];
	fma.rn.f64 	%fd64, %fd58, %fd62, %fd63;
	st.global.f64 	[%rd6], %fd64;
	add.s64 	%rd51, %rd50, %rd5;
	ld.global.f64 	%fd65, [%rd51];
	ld.global.f64 	%fd66, [%rd7];
	fma.rn.f64 	%fd67, %fd58, %fd65, %fd66;
	st.global.f64 	[%rd7], %fd67;
	add.s32 	%r52, %r52, 2;
$L__BB0_10:
	and.b32  	%r41, %r27, 1;
	setp.eq.b32 	%p8, %r41, 1;
	not.pred 	%p9, %p8;
	@%p9 bra 	$L__BB0_12;
	mad.lo.s32 	%r42, %r47, %r26, %r52;
	mul.lo.s32 	%r43, %r25, %r42;
	mad.lo.s32 	%r44, %r43, 3, %r46;
	mad.lo.s32 	%r45, %r52, %r25, %r46;
	mul.wide.s32 	%rd52, %r45, 8;
	add.s64 	%rd53, %rd2, %rd52;
	ld.global.f64 	%fd68, [%rd53];
	mul.f64 	%fd69, %fd1, %fd68;
	mul.wide.s32 	%rd54, %r44, 8;
	add.s64 	%rd55, %rd1, %rd54;
	ld.global.f64 	%fd70, [%rd55];
	ld.global.f64 	%fd71, [%rd4];
	fma.rn.f64 	%fd72, %fd69, %fd70, %fd71;
	st.global.f64 	[%rd4], %fd72;
	add.s64 	%rd56, %rd55, %rd5;
	ld.global.f64 	%fd73, [%rd56];
	ld.global.f64 	%fd74, [%rd6];
	fma.rn.f64 	%fd75, %fd69, %fd73, %fd74;
	st.global.f64 	[%rd6], %fd75;
	add.s64 	%rd57, %rd56, %rd5;
	ld.global.f64 	%fd76, [%rd57];
	ld.global.f64 	%fd77, [%rd7];
	fma.rn.f64 	%fd78, %fd69, %fd76, %fd77;
	st.global.f64 	[%rd7], %fd78;
$L__BB0_12:
	add.s32 	%r47, %r47, 1;
	setp.ne.s32 	%p10, %r47, %r27;
	@%p10 bra 	$L__BB0_4;
	add.s32 	%r46, %r46, %r3;
	setp.lt.s32 	%p11, %r46, %r25;
	@%p11 bra 	$L__BB0_3;
	bra.uni 	$L__BB0_15;
$L__BB0_14:
	mul.wide.s32 	%rd12, %r46, 8;
	add.s64 	%rd13, %rd3, %rd12;
	mov.b64 	%rd14, 0;
	st.global.u64 	[%rd13], %rd14;
	mul.wide.s32 	%rd15, %r25, 8;
	add.s64 	%rd16, %rd13, %rd15;
	st.global.u64 	[%rd16], %rd14;
	add.s64 	%rd17, %rd16, %rd15;
	st.global.u64 	[%rd17], %rd14;
	add.s32 	%r46, %r46, %r3;
	setp.lt.s32 	%p3, %r46, %r25;
	@%p3 bra 	$L__BB0_14;
$L__BB0_15:
	ret;

}


// ===== COMPILED SASS (sm_100) =====

	.target	sm_100

	.elftype	@"ET_EXEC"


//--------------------- .note.nv.tkinfo           --------------------------
	.section	.note.nv.tkinfo,"",@"SHT_NOTE"
	.sectionflags	@"SHF_NOTE_NV_TKINFO"
	.tkinfo
        /*0018*/ 	.word	0x00000002
        /*0030*/ 	.string	""
        /*0030*/ 	.string	"ptxas"
        /*0030*/ 	.string	"Cuda compilation tools, release 13.0, V13.0.88"
        /*0030*/ 	.string	"Build cuda_13.0.r13.0/compiler.36424714_0"
        /*0030*/ 	.string	"-arch sm_100 -m 64 "



//--------------------- .note.nv.cuinfo           --------------------------
	.section	.note.nv.cuinfo,"",@"SHT_NOTE"
	.sectionflags	@"SHF_NOTE_NV_CUINFO"
        /*0018*/ 	.short	0x0002
        /*001a*/ 	.short	0x0064
        /*001c*/ 	.short	0x0082
	.zero		2


//--------------------- .nv.info                  --------------------------
	.section	.nv.info,"",@"SHT_CUDA_INFO"
	.align	4


	//----- nvinfo : EIATTR_REGCOUNT
	.align		4
        /*0000*/ 	.byte	0x04, 0x2f
        /*0002*/ 	.short	(.L_1 - .L_0)
	.align		4
.L_0:
        /*0004*/ 	.word	index@(_Z20no_1e_tmpM_cs_kerneliiiPdS_S_S_)
        /*0008*/ 	.word	0x00000020


	//----- nvinfo : EIATTR_FRAME_SIZE
	.align		4
.L_1:
        /*000c*/ 	.byte	0x04, 0x11
        /*000e*/ 	.short	(.L_3 - .L_2)
	.align		4
.L_2:
        /*0010*/ 	.word	index@(_Z20no_1e_tmpM_cs_kerneliiiPdS_S_S_)
        /*0014*/ 	.word	0x00000000


	//----- nvinfo : EIATTR_MIN_STACK_SIZE
	.align		4
.L_3:
        /*0018*/ 	.byte	0x04, 0x12
        /*001a*/ 	.short	(.L_5 - .L_4)
	.align		4
.L_4:
        /*001c*/ 	.word	index@(_Z20no_1e_tmpM_cs_kerneliiiPdS_S_S_)
        /*0020*/ 	.word	0x00000000
.L_5:


//--------------------- .nv.compat                --------------------------
	.section	.nv.compat,"",@"SHT_CUDA_COMPAT_INFO"
	.align	4
        /*0000*/ 	.byte	0x02, 0x09, 0x00, 0x00, 0x02, 0x02, 0x01, 0x00, 0x02, 0x05, 0x05, 0x00, 0x03, 0x07, 0x01, 0x01
        /*0010*/ 	.byte	0x02, 0x03, 0x00, 0x00, 0x02, 0x06, 0x01, 0x00, 0x04, 0x0b, 0x08, 0x00, 0x01, 0x00, 0x00, 0x00
        /*0020*/ 	.byte	0x00, 0x00, 0x00, 0x00


//--------------------- .nv.info._Z20no_1e_tmpM_cs_kerneliiiPdS_S_S_ --------------------------
	.section	.nv.info._Z20no_1e_tmpM_cs_kerneliiiPdS_S_S_,"",@"SHT_CUDA_INFO"
	.sectionflags	@""
	.align	4


	//----- nvinfo : EIATTR_CUDA_API_VERSION
	.align		4
        /*0000*/ 	.byte	0x04, 0x37
        /*0002*/ 	.short	(.L_7 - .L_6)
.L_6:
        /*0004*/ 	.word	0x00000082


	//----- nvinfo : EIATTR_KPARAM_INFO
	.align		4
.L_7:
        /*0008*/ 	.byte	0x04, 0x17
        /*000a*/ 	.short	(.L_9 - .L_8)
.L_8:
        /*000c*/ 	.word	0x00000000
        /*0010*/ 	.short	0x0006
        /*0012*/ 	.short	0x0028
        /*0014*/ 	.byte	0x00, 0xf5, 0x21, 0x00


	//----- nvinfo : EIATTR_KPARAM_INFO
	.align		4
.L_9:
        /*0018*/ 	.byte	0x04, 0x17
        /*001a*/ 	.short	(.L_11 - .L_10)
.L_10:
        /*001c*/ 	.word	0x00000000
        /*0020*/ 	.short	0x0005
        /*0022*/ 	.short	0x0020
        /*0024*/ 	.byte	0x00, 0xf5, 0x21, 0x00


	//----- nvinfo : EIATTR_KPARAM_INFO
	.align		4
.L_11:
        /*0028*/ 	.byte	0x04, 0x17
        /*002a*/ 	.short	(.L_13 - .L_12)
.L_12:
        /*002c*/ 	.word	0x00000000
        /*0030*/ 	.short	0x0004
        /*0032*/ 	.short	0x0018
        /*0034*/ 	.byte	0x00, 0xf5, 0x21, 0x00


	//----- nvinfo : EIATTR_KPARAM_INFO
	.align		4
.L_13:
        /*0038*/ 	.byte	0x04, 0x17
        /*003a*/ 	.short	(.L_15 - .L_14)
.L_14:
        /*003c*/ 	.word	0x00000000
        /*0040*/ 	.short	0x0003
        /*0042*/ 	.short	0x0010
        /*0044*/ 	.byte	0x00, 0xf5, 0x21, 0x00


	//----- nvinfo : EIATTR_KPARAM_INFO
	.align		4
.L_15:
        /*0048*/ 	.byte	0x04, 0x17
        /*004a*/ 	.short	(.L_17 - .L_16)
.L_16:
        /*004c*/ 	.word	0x00000000
        /*0050*/ 	.short	0x0002
        /*0052*/ 	.short	0x0008
        /*0054*/ 	.byte	0x00, 0xf0, 0x11, 0x00


	//----- nvinfo : EIATTR_KPARAM_INFO
	.align		4
.L_17:
        /*0058*/ 	.byte	0x04, 0x17
        /*005a*/ 	.short	(.L_19 - .L_18)
.L_18:
        /*005c*/ 	.word	0x00000000
        /*0060*/ 	.short	0x0001
        /*0062*/ 	.short	0x0004
        /*0064*/ 	.byte	0x00, 0xf0, 0x11, 0x00


	//----- nvinfo : EIATTR_KPARAM_INFO
	.align		4
.L_19:
        /*0068*/ 	.byte	0x04, 0x17
        /*006a*/ 	.short	(.L_21 - .L_20)
.L_20:
        /*006c*/ 	.word	0x00000000
        /*0070*/ 	.short	0x0000
        /*0072*/ 	.short	0x0000
        /*0074*/ 	.byte	0x00, 0xf0, 0x11, 0x00


	//----- nvinfo : EIATTR_SPARSE_MMA_MASK
	.align		4
.L_21:
        /*0078*/ 	.byte	0x03, 0x50
        /*007a*/ 	.short	0x0000


	//----- nvinfo : EIATTR_MAXREG_COUNT
	.align		4
        /*007c*/ 	.byte	0x03, 0x1b
        /*007e*/ 	.short	0x00ff


	//----- nvinfo : EIATTR_MERCURY_ISA_VERSION
	.align		4
        /*0080*/ 	.byte	0x03, 0x5f
        /*0082*/ 	.short	0x0101


	//----- nvinfo : EIATTR_VRC_CTA_INIT_COUNT
	.align		4
        /*0084*/ 	.byte	0x02, 0x4a
	.zero		1
	.zero		1


	//----- nvinfo : EIATTR_EXIT_INSTR_OFFSETS
	.align		4
        /*0088*/ 	.byte	0x04, 0x1c
        /*008a*/ 	.short	(.L_23 - .L_22)


	//   ....[0]....
.L_22:
        /*008c*/ 	.word	0x00000070


	//   ....[1]....
        /*0090*/ 	.word	0x00000180


	//   ....[2]....
        /*0094*/ 	.word	0x00000d40


	//----- nvinfo : EIATTR_CRS_STACK_SIZE
	.align		4
.L_23:
        /*0098*/ 	.byte	0x04, 0x1e
        /*009a*/ 	.short	(.L_25 - .L_24)
.L_24:
        /*009c*/ 	.word	0x00000000


	//----- nvinfo : EIATTR_CBANK_PARAM_SIZE
	.align		4
.L_25:
        /*00a0*/ 	.byte	0x03, 0x19
        /*00a2*/ 	.short	0x0030


	//----- nvinfo : EIATTR_PARAM_CBANK
	.align		4
        /*00a4*/ 	.byte	0x04, 0x0a
        /*00a6*/ 	.short	(.L_27 - .L_26)
	.align		4
.L_26:
        /*00a8*/ 	.word	index@(.nv.constant0._Z20no_1e_tmpM_cs_kerneliiiPdS_S_S_)
        /*00ac*/ 	.short	0x0380
        /*00ae*/ 	.short	0x0030


	//----- nvinfo : EIATTR_SW_WAR
	.align		4
.L_27:
        /*00b0*/ 	.byte	0x04, 0x36
        /*00b2*/ 	.short	(.L_29 - .L_28)
.L_28:
        /*00b4*/ 	.word	0x00000008
.L_29:


//--------------------- .nv.callgraph             --------------------------
	.section	.nv.callgraph,"",@"SHT_CUDA_CALLGRAPH"
	.align	4
	.sectionentsize	8
	.align		4
        /*0000*/ 	.word	0x00000000
	.align		4
        /*0004*/ 	.word	0xffffffff
	.align		4
        /*0008*/ 	.word	0x00000000
	.align		4
        /*000c*/ 	.word	0xfffffffe
	.align		4
        /*0010*/ 	.word	0x00000000
	.align		4
        /*0014*/ 	.word	0xfffffffd
	.align		4
        /*0018*/ 	.word	0x00000000
	.align		4
        /*001c*/ 	.word	0xfffffffc


//--------------------- .text._Z20no_1e_tmpM_cs_kerneliiiPdS_S_S_ --------------------------
	.section	.text._Z20no_1e_tmpM_cs_kerneliiiPdS_S_S_,"ax",@progbits
	.align	128
        .global         _Z20no_1e_tmpM_cs_kerneliiiPdS_S_S_
        .type           _Z20no_1e_tmpM_cs_kerneliiiPdS_S_S_,@function
        .size           _Z20no_1e_tmpM_cs_kerneliiiPdS_S_S_,(.L_x_9 - _Z20no_1e_tmpM_cs_kerneliiiPdS_S_S_)
        .other          _Z20no_1e_tmpM_cs_kerneliiiPdS_S_S_,@"STO_CUDA_ENTRY STV_DEFAULT"
_Z20no_1e_tmpM_cs_kerneliiiPdS_S_S_:
.text._Z20no_1e_tmpM_cs_kerneliiiPdS_S_S_:
[----:B------:R-:W-:Y:S01]  /*0000*/  LDC R1, c[0x0][0x37c] ;  /* 0x0000df00ff017b82 */ /* 0x000fe20000000800 */
[----:B------:R-:W0:Y:S07]  /*0010*/  S2R R0, SR_TID.X ;  /* 0x0000000000007919 */ /* 0x000e2e0000002100 */
[----:B------:R-:W0:Y:S08]  /*0020*/  S2UR UR4, SR_CTAID.X ;  /* 0x00000000000479c3 */ /* 0x000e300000002500 */
[----:B------:R-:W0:Y:S08]  /*0030*/  LDC R3, c[0x0][0x360] ;  /* 0x0000d800ff037b82 */ /* 0x000e300000000800 */
[----:B------:R-:W1:Y:S01]  /*0040*/  LDC R13, c[0x0][0x380] ;  /* 0x0000e000ff0d7b82 */ /* 0x000e620000000800 */
[----:B0-----:R-:W-:-:S05]  /*0050*/  IMAD R0, R3, UR4, R0 ;  /* 0x0000000403007c24 */ /* 0x001fca000f8e0200 */
[----:B-1----:R-:W-:-:S13]  /*0060*/  ISETP.GE.AND P0, PT, R0, R13, PT ;  /* 0x0000000d0000720c */ /* 0x002fda0003f06270 */
[----:B------:R-:W-:Y:S05]  /*0070*/  @P0 EXIT ;  /* 0x000000000000094d */ /* 0x000fea0003800000 */
[----:B------:R-:W0:Y:S01]  /*0080*/  LDCU UR4, c[0x0][0x388] ;  /* 0x00007100ff0477ac */ /* 0x000e220008000800 */
[----:B------:R-:W1:Y:S01]  /*0090*/  LDCU UR5, c[0x0][0x370] ;  /* 0x00006e00ff0577ac */ /* 0x000e620008000800 */
[----:B------:R-:W2:Y:S01]  /*00a0*/  LDCU.64 UR6, c[0x0][0x358] ;  /* 0x00006b00ff0677ac */ /* 0x000ea20008000a00 */
[----:B0-----:R-:W-:Y:S01]  /*00b0*/  UISETP.GT.AND UP0, UPT, UR4, URZ, UPT ;  /* 0x000000ff0400728c */ /* 0x001fe2000bf04270 */
[----:B-1----:R-:W-:-:S08]  /*00c0*/  IMAD R3, R3, UR5, RZ ;  /* 0x0000000503037c24 */ /* 0x002fd0000f8e02ff */
[----:B--2---:R-:W-:Y:S05]  /*00d0*/  BRA.U UP0, `(.L_x_0) ;  /* 0x00000001002c7547 */ /* 0x004fea000b800000 */
[----:B------:R-:W0:Y:S02]  /*00e0*/  LDC.64 R10, c[0x0][0x3a8] ;  /* 0x0000ea00ff0a7b82 */ /* 0x000e240000000a00 */
.L_x_1:
[----:B01----:R-:W-:Y:S01]  /*00f0*/  IMAD.WIDE R4, R0, 0x8, R10 ;  /* 0x0000000800047825 */ /* 0x003fe200078e020a */
[----:B------:R-:W-:-:S04]  /*0100*/  IADD3 R0, PT, PT, R3, R0, RZ ;  /* 0x0000000003007210 */ /* 0x000fc80007ffe0ff */
[----:B------:R1:W-:Y:S01]  /*0110*/  STG.E.64 desc[UR6][R4.64], RZ ;  /* 0x000000ff04007986 */ /* 0x0003e2000c101b06 */
[----:B------:R-:W-:Y:S01]  /*0120*/  IMAD.WIDE R6, R13, 0x8, R4 ;  /* 0x000000080d067825 */ /* 0x000fe200078e0204 */
[----:B------:R-:W-:-:S04]  /*0130*/  ISETP.GE.AND P0, PT, R0, R13, PT ;  /* 0x0000000d0000720c */ /* 0x000fc80003f06270 */
[----:B------:R1:W-:Y:S01]  /*0140*/  STG.E.64 desc[UR6][R6.64], RZ ;  /* 0x000000ff06007986 */ /* 0x0003e2000c101b06 */
[----:B------:R-:W-:-:S05]  /*0150*/  IMAD.WIDE R8, R13, 0x8, R6 ;  /* 0x000000080d087825 */ /* 0x000fca00078e0206 */
[----:B------:R1:W-:Y:S03]  /*0160*/  STG.E.64 desc[UR6][R8.64], RZ ;  /* 0x000000ff08007986 */ /* 0x0003e6000c101b06 */
[----:B------:R-:W-:Y:S05]  /*0170*/  @!P0 BRA `(.L_x_1) ;  /* 0xfffffffc00dc8947 */ /* 0x000fea000383ffff */
[----:B------:R-:W-:Y:S05]  /*0180*/  EXIT ;  /* 0x000000000000794d */ /* 0x000fea0003800000 */
.L_x_0:
[----:B------:R-:W-:-:S12]  /*0190*/  ULOP3.LUT UR4, UR4, 0x3, URZ, 0xc0, !UPT ;  /* 0x0000000304047892 */ /* 0x000fd8000f8ec0ff */
.L_x_7:
[----:B0123--:R-:W0:Y:S01]  /*01a0*/  LDC.64 R14, c[0x0][0x3a8] ;  /* 0x0000ea00ff0e7b82 */ /* 0x00fe220000000a00 */
[----:B------:R-:W-:-:S07]  /*01b0*/  HFMA2 R5, -RZ, RZ, 0, 0 ;  /* 0x00000000ff057431 */ /* 0x000fce00000001ff */
[----:B------:R-:W1:Y:S01]  /*01c0*/  LDC R11, c[0x0][0x380] ;  /* 0x0000e000ff0b7b82 */ /* 0x000e620000000800 */
[----:B0-----:R-:W-:-:S05]  /*01d0*/  IMAD.WIDE R14, R0, 0x8, R14 ;  /* 0x00000008000e7825 */ /* 0x001fca00078e020e */
[----:B------:R0:W-:Y:S01]  /*01e0*/  STG.E.64 desc[UR6][R14.64], RZ ;  /* 0x000000ff0e007986 */ /* 0x0001e2000c101b06 */
[----:B-1----:R-:W-:-:S05]  /*01f0*/  IMAD.WIDE R12, R11, 0x8, R14 ;  /* 0x000000080b0c7825 */ /* 0x002fca00078e020e */
[----:B------:R0:W-:Y:S01]  /*0200*/  STG.E.64 desc[UR6][R12.64], RZ ;  /* 0x000000ff0c007986 */ /* 0x0001e2000c101b06 */
[----:B------:R-:W-:-:S05]  /*0210*/  IMAD.WIDE R10, R11, 0x8, R12 ;  /* 0x000000080b0a7825 */ /* 0x000fca00078e020c */
[----:B-----5:R0:W-:Y:S02]  /*0220*/  STG.E.64 desc[UR6][R10.64], RZ ;  /* 0x000000ff0a007986 */ /* 0x0201e4000c101b06 */
.L_x_6:
[----:B-1----:R-:W1:Y:S08]  /*0230*/  LDC R7, c[0x0][0x380] ;  /* 0x0000e000ff077b82 */ /* 0x002e700000000800 */
[----:B--2--5:R-:W2:Y:S08]  /*0240*/  LDC.64 R8, c[0x0][0x390] ;  /* 0x0000e400ff087b82 */ /* 0x024eb00000000a00 */
[----:B---3--:R-:W3:Y:S01]  /*0250*/  LDC R2, c[0x0][0x388] ;  /* 0x0000e200ff027b82 */ /* 0x008ee20000000800 */
[----:B-1----:R-:W-:-:S04]  /*0260*/  IMAD R17, R5, R7, R0 ;  /* 0x0000000705117224 */ /* 0x002fc800078e0200 */
[----:B--2---:R-:W-:-:S06]  /*0270*/  IMAD.WIDE R8, R17, 0x8, R8 ;  /* 0x0000000811087825 */ /* 0x004fcc00078e0208 */
[----:B------:R-:W5:Y:S01]  /*0280*/  LDG.E.64 R8, desc[UR6][R8.64] ;  /* 0x0000000608087981 */ /* 0x000f62000c1e1b00 */
[----:B------:R-:W-:Y:S02]  /*0290*/  MOV R4, RZ ;  /* 0x000000ff00047202 */ /* 0x000fe40000000f00 */
[----:B---3--:R-:W-:-:S13]  /*02a0*/  ISETP.GE.U32.AND P0, PT, R2, 0x4, PT ;  /* 0x000000040200780c */ /* 0x008fda0003f06070 */
[----:B------:R-:W-:Y:S05]  /*02b0*/  @!P0 BRA `(.L_x_2) ;  /* 0x0000000400588947 */ /* 0x000fea0003800000 */
[----:B------:R-:W1:Y:S01]  /*02c0*/  LDCU UR5, c[0x0][0x384] ;  /* 0x00007080ff0577ac */ /* 0x000e620008000800 */
[----:B------:R-:W-:Y:S02]  /*02d0*/  LOP3.LUT R4, R2, 0x7ffffffc, RZ, 0xc0, !PT ;  /* 0x7ffffffc02047812 */ /* 0x000fe400078ec0ff */
[----:B------:R-:W-:Y:S02]  /*02e0*/  MOV R28, R0 ;  /* 0x00000000001c7202 */ /* 0x000fe40000000f00 */
[----:B------:R-:W-:Y:S01]  /*02f0*/  IADD3 R29, PT, PT, -R4, RZ, RZ ;  /* 0x000000ff041d7210 */ /* 0x000fe20007ffe1ff */
[----:B-1----:R-:W-:-:S04]  /*0300*/  IMAD R6, R7, UR5, RZ ;  /* 0x0000000507067c24 */ /* 0x002fc8000f8e02ff */
[----:B------:R-:W-:-:S04]  /*0310*/  IMAD R17, R6, R5, RZ ;  /* 0x0000000506117224 */ /* 0x000fc800078e02ff */
[----:B------:R-:W-:-:S07]  /*0320*/  IMAD R6, R17, 0x3, R0 ;  /* 0x0000000311067824 */ /* 0x000fce00078e0200 */
.L_x_3:
[----:B-1----:R-:W1:Y:S01]  /*0330*/  LDC.64 R22, c[0x0][0x398] ;  /* 0x0000e600ff167b82 */ /* 0x002e620000000a00 */
[----:B------:R-:W2:Y:S07]  /*0340*/  LDG.E.64 R18, desc[UR6][R14.64] ;  /* 0x000000060e127981 */ /* 0x000eae000c1e1b00 */
[----:B------:R-:W3:Y:S01]  /*0350*/  LDC.64 R16, c[0x0][0x3a0] ;  /* 0x0000e800ff107b82 */ /* 0x000ee20000000a00 */
[----:B-1----:R-:W-:-:S05]  /*0360*/  IMAD.WIDE R22, R28, 0x8, R22 ;  /* 0x000000081c167825 */ /* 0x002fca00078e0216 */
[----:B------:R-:W4:Y:S01]  /*0370*/  LDG.E.64 R20, desc[UR6][R22.64] ;  /* 0x0000000616147981 */ /* 0x000f22000c1e1b00 */
[----:B---3--:R-:W-:-:S05]  /*0380*/  IMAD.WIDE R16, R6, 0x8, R16 ;  /* 0x0000000806107825 */ /* 0x008fca00078e0210 */
[----:B------:R-:W2:Y:S01]  /*0390*/  LDG.E.64 R24, desc[UR6][R16.64] ;  /* 0x0000000610187981 */ /* 0x000ea2000c1e1b00 */
[----:B------:R-:W-:Y:S01]  /*03a0*/  IMAD.WIDE R26, R7, 0x8, R16 ;  /* 0x00000008071a7825 */ /* 0x000fe200078e0210 */
[----:B----45:R-:W-:-:S08]  /*03b0*/  DMUL R20, R8, R20 ;  /* 0x0000001408147228 */ /* 0x030fd00000000000 */
[----:B--2---:R-:W-:-:S07]  /*03c0*/  DFMA R18, R20, R24, R18 ;  /* 0x000000181412722b */ /* 0x004fce0000000012 */
[----:B------:R1:W-:Y:S04]  /*03d0*/  STG.E.64 desc[UR6][R14.64], R18 ;  /* 0x000000120e007986 */ /* 0x0003e8000c101b06 */
[----:B------:R2:W3:Y:S04]  /*03e0*/  LDG.E.64 R16, desc[UR6][R26.64] ;  /* 0x000000061a107981 */ /* 0x0004e8000c1e1b00 */
[----:B------:R-:W3:Y:S01]  /*03f0*/  LDG.E.64 R24, desc[UR6][R12.64] ;  /* 0x000000060c187981 */ /* 0x000ee2000c1e1b00 */
[----:B--2---:R-:W-:Y:S01]  /*0400*/  IMAD.WIDE R26, R7, 0x8, R26 ;  /* 0x00000008071a7825 */ /* 0x004fe200078e021a */
[----:B---3--:R-:W-:-:S07]  /*0410*/  DFMA R24, R20, R16, R24 ;  /* 0x000000101418722b */ /* 0x008fce0000000018 */
[----:B------:R-:W-:Y:S04]  /*0420*/  STG.E.64 desc[UR6][R12.64], R24 ;  /* 0x000000180c007986 */ /* 0x000fe8000c101b06 */
[----:B-1----:R-:W2:Y:S04]  /*0430*/  LDG.E.64 R18, desc[UR6][R26.64] ;  /* 0x000000061a127981 */ /* 0x002ea8000c1e1b00 */
[----:B------:R-:W2:Y:S01]  /*0440*/  LDG.E.64 R16, desc[UR6][R10.64] ;  /* 0x000000060a107981 */ /* 0x000ea2000c1e1b00 */
[----:B------:R-:W-:Y:S01]  /*0450*/  IMAD.WIDE R22, R7, 0x8, R22 ;  /* 0x0000000807167825 */ /* 0x000fe200078e0216 */
[----:B--2---:R-:W-:-:S07]  /*0460*/  DFMA R16, R20, R18, R16 ;  /* 0x000000121410722b */ /* 0x004fce0000000010 */
[----:B------:R1:W-:Y:S04]  /*0470*/  STG.E.64 desc[UR6][R10.64], R16 ;  /* 0x000000100a007986 */ /* 0x0003e8000c101b06 */
[----:B------:R-:W2:Y:S04]  /*0480*/  LDG.E.64 R20, desc[UR6][R22.64] ;  /* 0x0000000616147981 */ /* 0x000ea8000c1e1b00 */
[----:B------:R-:W3:Y:S01]  /*0490*/  LDG.E.64 R18, desc[UR6][R14.64] ;  /* 0x000000060e127981 */ /* 0x000ee2000c1e1b00 */
[----:B-1----:R-:W-:-:S05]  /*04a0*/  IMAD.WIDE R16, R7, 0x8, R26 ;  /* 0x0000000807107825 */ /* 0x002fca00078e021a */
[----:B------:R-:W3:Y:S01]  /*04b0*/  LDG.E.64 R24, desc[UR6][R16.64] ;  /* 0x0000000610187981 */ /* 0x000ee2000c1e1b00 */
[----:B------:R-:W-:Y:S01]  /*04c0*/  IMAD.WIDE R26, R7, 0x8, R16 ;  /* 0x00000008071a7825 */ /* 0x000fe200078e0210 */
[----:B--2---:R-:W-:-:S08]  /*04d0*/  DMUL R20, R8, R20 ;  /* 0x0000001408147228 */ /* 0x004fd00000000000 */
[----:B---3--:R-:W-:-:S07]  /*04e0*/  DFMA R18, R20, R24, R18 ;  /* 0x000000181412722b */ /* 0x008fce0000000012 */
[----:B------:R1:W-:Y:S04]  /*04f0*/  STG.E.64 desc[UR6][R14.64], R18 ;  /* 0x000000120e007986 */ /* 0x0003e8000c101b06 */
[----:B------:R2:W3:Y:S04]  /*0500*/  LDG.E.64 R16, desc[UR6][R26.64] ;  /* 0x000000061a107981 */ /* 0x0004e8000c1e1b00 */
[----:B------:R-:W3:Y:S01]  /*0510*/  LDG.E.64 R24, desc[UR6][R12.64] ;  /* 0x000000060c187981 */ /* 0x000ee2000c1e1b00 */
[----:B--2---:R-:W-:Y:S01]  /*0520*/  IMAD.WIDE R26, R7, 0x8, R26 ;  /* 0x00000008071a7825 */ /* 0x004fe200078e021a */
[----:B---3--:R-:W-:-:S07]  /*0530*/  DFMA R24, R20, R16, R24 ;  /* 0x000000101418722b */ /* 0x008fce0000000018 */
[----:B------:R2:W-:Y:S04]  /*0540*/  STG.E.64 desc[UR6][R12.64], R24 ;  /* 0x000000180c007986 */ /* 0x0005e8000c101b06 */
[----:B-1----:R-:W3:Y:S04]  /*0550*/  LDG.E.64 R18, desc[UR6][R26.64] ;  /* 0x000000061a127981 */ /* 0x002ee8000c1e1b00 */
[----:B------:R-:W3:Y:S02]  /*0560*/  LDG.E.64 R16, desc[UR6][R10.64] ;  /* 0x000000060a107981 */ /* 0x000ee4000c1e1b00 */
[----:B---3--:R-:W-:Y:S01]  /*0570*/  DFMA R20, R20, R18, R16 ;  /* 0x000000121414722b */ /* 0x008fe20000000010 */
[----:B------:R-:W-:-:S06]  /*0580*/  IMAD.WIDE R16, R7, 0x8, R22 ;  /* 0x0000000807107825 */ /* 0x000fcc00078e0216 */
[----:B------:R1:W-:Y:S01]  /*0590*/  STG.E.64 desc[UR6][R10.64], R20 ;  /* 0x000000140a007986 */ /* 0x0003e2000c101b06 */
[----:B------:R-:W-:-:S03]  /*05a0*/  IMAD.WIDE R22, R7, 0x8, R26 ;  /* 0x0000000807167825 */ /* 0x000fc600078e021a */
[----:B------:R-:W3:Y:S04]  /*05b0*/  LDG.E.64 R18, desc[UR6][R16.64] ;  /* 0x0000000610127981 */ /* 0x000ee8000c1e1b00 */
[----:B--2---:R-:W2:Y:S04]  /*05c0*/  LDG.E.64 R24, desc[UR6][R14.64] ;  /* 0x000000060e187981 */ /* 0x004ea8000c1e1b00 */
[----:B-1----:R-:W2:Y:S01]  /*05d0*/  LDG.E.64 R20, desc[UR6][R22.64] ;  /* 0x0000000616147981 */ /* 0x002ea2000c1e1b00 */
[----:B---3--:R-:W-:-:S08]  /*05e0*/  DMUL R18, R8, R18 ;  /* 0x0000001208127228 */ /* 0x008fd00000000000 */
[----:B--2---:R-:W-:Y:S01]  /*05f0*/  DFMA R24, R18, R20, R24 ;  /* 0x000000141218722b */ /* 0x004fe20000000018 */
[----:B------:R-:W-:-:S06]  /*0600*/  IMAD.WIDE R20, R7, 0x8, R22 ;  /* 0x0000000807147825 */ /* 0x000fcc00078e0216 */
[----:B------:R1:W-:Y:S04]  /*0610*/  STG.E.64 desc[UR6][R14.64], R24 ;  /* 0x000000180e007986 */ /* 0x0003e8000c101b06 */
[----:B------:R2:W3:Y:S04]  /*0620*/  LDG.E.64 R22, desc[UR6][R20.64] ;  /* 0x0000000614167981 */ /* 0x0004e8000c1e1b00 */
[----:B------:R-:W3:Y:S01]  /*0630*/  LDG.E.64 R26, desc[UR6][R12.64] ;  /* 0x000000060c1a7981 */ /* 0x000ee2000c1e1b00 */
[----:B--2---:R-:W-:Y:S01]  /*0640*/  IMAD.WIDE R20, R7, 0x8, R20 ;  /* 0x0000000807147825 */ /* 0x004fe200078e0214 */
[----:B---3--:R-:W-:-:S07]  /*0650*/  DFMA R26, R18, R22, R26 ;  /* 0x00000016121a722b */ /* 0x008fce000000001a */
[----:B------:R-:W-:Y:S04]  /*0660*/  STG.E.64 desc[UR6][R12.64], R26 ;  /* 0x0000001a0c007986 */ /* 0x000fe8000c101b06 */
[----:B------:R-:W2:Y:S04]  /*0670*/  LDG.E.64 R22, desc[UR6][R20.64] ;  /* 0x0000000614167981 */ /* 0x000ea8000c1e1b00 */
[----:B-1----:R-:W2:Y:S01]  /*0680*/  LDG.E.64 R24, desc[UR6][R10.64] ;  /* 0x000000060a187981 */ /* 0x002ea2000c1e1b00 */
[----:B------:R-:W-:Y:S01]  /*0690*/  IMAD.WIDE R16, R7, 0x8, R16 ;  /* 0x0000000807107825 */ /* 0x000fe200078e0210 */
[----:B--2---:R-:W-:-:S03]  /*06a0*/  DFMA R22, R18, R22, R24 ;  /* 0x000000161216722b */ /* 0x004fc60000000018 */
[----:B------:R-:W-:-:S04]  /*06b0*/  IMAD.WIDE R24, R7, 0x8, R20 ;  /* 0x0000000807187825 */ /* 0x000fc800078e0214 */
[----:B------:R1:W-:Y:S04]  /*06c0*/  STG.E.64 desc[UR6][R10.64], R22 ;  /* 0x000000160a007986 */ /* 0x0003e8000c101b06 */
[----:B------:R-:W2:Y:S04]  /*06d0*/  LDG.E.64 R16, desc[UR6][R16.64] ;  /* 0x0000000610107981 */ /* 0x000ea8000c1e1b00 */
[----:B------:R-:W3:Y:S04]  /*06e0*/  LDG.E.64 R18, desc[UR6][R14.64] ;  /* 0x000000060e127981 */ /* 0x000ee8000c1e1b00 */
[----:B-1----:R-:W3:Y:S01]  /*06f0*/  LDG.E.64 R22, desc[UR6][R24.64] ;  /* 0x0000000618167981 */ /* 0x002ee2000c1e1b00 */
[----:B--2---:R-:W-:-:S08]  /*0700*/  DMUL R16, R8, R16 ;  /* 0x0000001008107228 */ /* 0x004fd00000000000 */
[----:B---3--:R-:W-:Y:S01]  /*0710*/  DFMA R26, R16, R22, R18 ;  /* 0x00000016101a722b */ /* 0x008fe20000000012 */
[----:B------:R-:W-:-:S06]  /*0720*/  IMAD.WIDE R22, R7, 0x8, R24 ;  /* 0x0000000807167825 */ /* 0x000fcc00078e0218 */
[----:B------:R1:W-:Y:S04]  /*0730*/  STG.E.64 desc[UR6][R14.64], R26 ;  /* 0x0000001a0e007986 */ /* 0x0003e8000c101b06 */
[----:B------:R-:W2:Y:S04]  /*0740*/  LDG.E.64 R20, desc[UR6][R22.64] ;  /* 0x0000000616147981 */ /* 0x000ea8000c1e1b00 */
[----:B------:R-:W2:Y:S02]  /*0750*/  LDG.E.64 R18, desc[UR6][R12.64] ;  /* 0x000000060c127981 */ /* 0x000ea4000c1e1b00 */
[----:B--2---:R-:W-:Y:S01]  /*0760*/  DFMA R24, R16, R20, R18 ;  /* 0x000000141018722b */ /* 0x004fe20000000012 */
[----:B------:R-:W-:-:S06]  /*0770*/  IMAD.WIDE R20, R7, 0x8, R22 ;  /* 0x0000000807147825 */ /* 0x000fcc00078e0216 */
[----:B------:R1:W-:Y:S04]  /*0780*/  STG.E.64 desc[UR6][R12.64], R24 ;  /* 0x000000180c007986 */ /* 0x0003e8000c101b06 */
[----:B------:R-:W2:Y:S04]  /*0790*/  LDG.E.64 R20, desc[UR6][R20.64] ;  /* 0x0000000614147981 */ /* 0x000ea8000c1e1b00 */
[----:B------:R-:W2:Y:S01]  /*07a0*/  LDG.E.64 R18, desc[UR6][R10.64] ;  /* 0x000000060a127981 */ /* 0x000ea2000c1e1b00 */
[----:B------:R-:W-:-:S04]  /*07b0*/  IADD3 R29, PT, PT, R29, 0x4, RZ ;  /* 0x000000041d1d7810 */ /* 0x000fc80007ffe0ff */
[----:B------:R-:W-:Y:S01]  /*07c0*/  ISETP.NE.AND P0, PT, R29, RZ, PT ;  /* 0x000000ff1d00720c */ /* 0x000fe20003f05270 */
[C---:B------:R-:W-:Y:S01]  /*07d0*/  IMAD R6, R7.reuse, 0xc, R6 ;  /* 0x0000000c07067824 */ /* 0x040fe200078e0206 */
[----:B------:R-:W-:Y:S01]  /*07e0*/  LEA R28, R7, R28, 0x2 ;  /* 0x0000001c071c7211 */ /* 0x000fe200078e10ff */
[----:B--2---:R-:W-:-:S07]  /*07f0*/  DFMA R18, R16, R20, R18 ;  /* 0x000000141012722b */ /* 0x004fce0000000012 */
[----:B------:R1:W-:Y:S03]  /*0800*/  STG.E.64 desc[UR6][R10.64], R18 ;  /* 0x000000120a007986 */ /* 0x0003e6000c101b06 */
[----:B------:R-:W-:Y:S05]  /*0810*/  @P0 BRA `(.L_x_3) ;  /* 0xfffffff800c40947 */ /* 0x000fea000383ffff */
.L_x_2:
[----:B------:R-:W-:-:S09]  /*0820*/  UISETP.NE.AND UP0, UPT, UR4, URZ, UPT ;  /* 0x000000ff0400728c */ /* 0x000fd2000bf05270 */
[----:B------:R-:W-:Y:S05]  /*0830*/  BRA.U !UP0, `(.L_x_4) ;  /* 0x0000000508287547 */ /* 0x000fea000b800000 */
[----:B------:R-:W-:Y:S01]  /*0840*/  UISETP.NE.AND UP0, UPT, UR4, 0x1, UPT ;  /* 0x000000010400788c */ /* 0x000fe2000bf05270 */
[----:B------:R-:W-:-:S04]  /*0850*/  LOP3.LUT R6, R2, 0x1, RZ, 0xc0, !PT ;  /* 0x0000000102067812 */ /* 0x000fc800078ec0ff */
[----:B------:R-:W-:-:S04]  /*0860*/  ISETP.NE.U32.AND P0, PT, R6, 0x1, PT ;  /* 0x000000010600780c */ /* 0x000fc80003f05070 */
[----:B------:R-:W-:Y:S09]  /*0870*/  BRA.U !UP0, `(.L_x_5) ;  /* 0x0000000108b07547 */ /* 0x000ff2000b800000 */
[----:B------:R-:W2:Y:S01]  /*0880*/  LDC.64 R16, c[0x0][0x398] ;  /* 0x0000e600ff107b82 */ /* 0x000ea20000000a00 */
[----:B------:R-:W3:Y:S01]  /*0890*/  LDCU UR5, c[0x0][0x384] ;  /* 0x00007080ff0577ac */ /* 0x000ee20008000800 */
[----:B-1----:R-:W-:Y:S01]  /*08a0*/  IMAD R19, R4, R7, R0 ;  /* 0x0000000704137224 */ /* 0x002fe200078e0200 */
[----:B------:R-:W4:Y:S05]  /*08b0*/  LDG.E.64 R22, desc[UR6][R14.64] ;  /* 0x000000060e167981 */ /* 0x000f2a000c1e1b00 */
[----:B------:R-:W1:Y:S01]  /*08c0*/  LDC.64 R24, c[0x0][0x3a0] ;  /* 0x0000e800ff187b82 */ /* 0x000e620000000a00 */
[----:B---3--:R-:W-:Y:S02]  /*08d0*/  IMAD R6, R5, UR5, R4 ;  /* 0x0000000505067c24 */ /* 0x008fe4000f8e0204 */
[----:B--2---:R-:W-:-:S04]  /*08e0*/  IMAD.WIDE R16, R19, 0x8, R16 ;  /* 0x0000000813107825 */ /* 0x004fc800078e0210 */
[----:B------:R-:W-:-:S04]  /*08f0*/  IMAD R19, R6, R7, RZ ;  /* 0x0000000706137224 */ /* 0x000fc800078e02ff */
[----:B------:R-:W-:Y:S02]  /*0900*/  IMAD R21, R19, 0x3, R0 ;  /* 0x0000000313157824 */ /* 0x000fe400078e0200 */
[----:B------:R-:W2:Y:S02]  /*0910*/  LDG.E.64 R18, desc[UR6][R16.64] ;  /* 0x0000000610127981 */ /* 0x000ea4000c1e1b00 */
[----:B-1----:R-:W-:-:S05]  /*0920*/  IMAD.WIDE R24, R21, 0x8, R24 ;  /* 0x0000000815187825 */ /* 0x002fca00078e0218 */
[----:B------:R-:W4:Y:S01]  /*0930*/  LDG.E.64 R20, desc[UR6][R24.64] ;  /* 0x0000000618147981 */ /* 0x000f22000c1e1b00 */
[----:B------:R-:W-:Y:S01]  /*0940*/  IMAD.WIDE R28, R7, 0x8, R24 ;  /* 0x00000008071c7825 */ /* 0x000fe200078e0218 */
[----:B--2--5:R-:W-:-:S08]  /*0950*/  DMUL R18, R8, R18 ;  /* 0x0000001208127228 */ /* 0x024fd00000000000 */
[----:B----4-:R-:W-:-:S07]  /*0960*/  DFMA R22, R18, R20, R22 ;  /* 0x000000141216722b */ /* 0x010fce0000000016 */
[----:B------:R1:W-:Y:S04]  /*0970*/  STG.E.64 desc[UR6][R14.64], R22 ;  /* 0x000000160e007986 */ /* 0x0003e8000c101b06 */
[----:B------:R-:W2:Y:S04]  /*0980*/  LDG.E.64 R20, desc[UR6][R28.64] ;  /* 0x000000061c147981 */ /* 0x000ea8000c1e1b00 */
[----:B------:R-:W2:Y:S02]  /*0990*/  LDG.E.64 R26, desc[UR6][R12.64] ;  /* 0x000000060c1a7981 */ /* 0x000ea4000c1e1b00 */
[----:B--2---:R-:W-:Y:S01]  /*09a0*/  DFMA R26, R18, R20, R26 ;  /* 0x00000014121a722b */ /* 0x004fe2000000001a */
[----:B------:R-:W-:-:S06]  /*09b0*/  IMAD.WIDE R20, R7, 0x8, R28 ;  /* 0x0000000807147825 */ /* 0x000fcc00078e021c */
[----:B------:R2:W-:Y:S04]  /*09c0*/  STG.E.64 desc[UR6][R12.64], R26 ;  /* 0x0000001a0c007986 */ /* 0x0005e8000c101b06 */
[----:B-1----:R-:W3:Y:S04]  /*09d0*/  LDG.E.64 R22, desc[UR6][R20.64] ;  /* 0x0000000614167981 */ /* 0x002ee8000c1e1b00 */
[----:B------:R-:W3:Y:S01]  /*09e0*/  LDG.E.64 R24, desc[UR6][R10.64] ;  /* 0x000000060a187981 */ /* 0x000ee2000c1e1b00 */
[----:B------:R-:W-:Y:S01]  /*09f0*/  IMAD.WIDE R16, R7, 0x8, R16 ;  /* 0x0000000807107825 */ /* 0x000fe200078e0210 */
[----:B---3--:R-:W-:-:S03]  /*0a00*/  DFMA R28, R18, R22, R24 ;  /* 0x00000016121c722b */ /* 0x008fc60000000018 */
[----:B------:R-:W-:-:S04]  /*0a10*/  IMAD.WIDE R18, R7, 0x8, R20 ;  /* 0x0000000807127825 */ /* 0x000fc800078e0214 */
[----:B------:R3:W-:Y:S04]  /*0a20*/  STG.E.64 desc[UR6][R10.64], R28 ;  /* 0x0000001c0a007986 */ /* 0x0007e8000c101b06 */
[----:B------:R-:W4:Y:S04]  /*0a30*/  LDG.E.64 R16, desc[UR6][R16.64] ;  /* 0x0000000610107981 */ /* 0x000f28000c1e1b00 */
[----:B------:R-:W2:Y:S04]  /*0a40*/  LDG.E.64 R22, desc[UR6][R18.64] ;  /* 0x0000000612167981 */ /* 0x000ea8000c1e1b00 */
[----:B------:R-:W2:Y:S01]  /*0a50*/  LDG.E.64 R24, desc[UR6][R14.64] ;  /* 0x000000060e187981 */ /* 0x000ea2000c1e1b00 */
[----:B------:R-:W-:Y:S01]  /*0a60*/  IMAD.WIDE R20, R7, 0x8, R18 ;  /* 0x0000000807147825 */ /* 0x000fe200078e0212 */
[----:B----4-:R-:W-:-:S08]  /*0a70*/  DMUL R16, R8, R16 ;  /* 0x0000001008107228 */ /* 0x010fd00000000000 */
[----:B--2---:R-:W-:-:S07]  /*0a80*/  DFMA R22, R16, R22, R24 ;  /* 0x000000161016722b */ /* 0x004fce0000000018 */
        /* <DEDUP_REMOVED lines=8> */
[----:B------:R-:W-:Y:S01]  /*0b10*/  IADD3 R4, PT, PT, R4, 0x2, RZ ;  /* 0x0000000204047810 */ /* 0x000fe20007ffe0ff */
[----:B--2---:R-:W-:-:S07]  /*0b20*/  DFMA R18, R16, R26, R18 ;  /* 0x0000001a1012722b */ /* 0x004fce0000000012 */
[----:B------:R3:W-:Y:S04]  /*0b30*/  STG.E.64 desc[UR6][R10.64], R18 ;  /* 0x000000120a007986 */ /* 0x0007e8000c101b06 */
.L_x_5:
[----:B------:R-:W-:Y:S05]  /*0b40*/  @P0 BRA `(.L_x_4) ;  /* 0x0000000000640947 */ /* 0x000fea0003800000 */
[----:B-1-3--:R-:W1:Y:S01]  /*0b50*/  LDC.64 R18, c[0x0][0x398] ;  /* 0x0000e600ff127b82 */ /* 0x00ae620000000a00 */
[----:B------:R-:W2:Y:S01]  /*0b60*/  LDCU UR5, c[0x0][0x384] ;  /* 0x00007080ff0577ac */ /* 0x000ea20008000800 */
[----:B------:R-:W-:Y:S01]  /*0b70*/  IMAD R21, R4, R7, R0 ;  /* 0x0000000704157224 */ /* 0x000fe200078e0200 */
[----:B------:R-:W3:Y:S05]  /*0b80*/  LDG.E.64 R22, desc[UR6][R14.64] ;  /* 0x000000060e167981 */ /* 0x000eea000c1e1b00 */
[----:B------:R-:W4:Y:S01]  /*0b90*/  LDC.64 R16, c[0x0][0x3a0] ;  /* 0x0000e800ff107b82 */ /* 0x000f220000000a00 */
[----:B--2---:R-:W-:Y:S02]  /*0ba0*/  IMAD R4, R5, UR5, R4 ;  /* 0x0000000505047c24 */ /* 0x004fe4000f8e0204 */
[----:B-1----:R-:W-:-:S04]  /*0bb0*/  IMAD.WIDE R18, R21, 0x8, R18 ;  /* 0x0000000815127825 */ /* 0x002fc800078e0212 */
[----:B------:R-:W-:Y:S02]  /*0bc0*/  IMAD R21, R4, R7, RZ ;  /* 0x0000000704157224 */ /* 0x000fe400078e02ff */
[----:B------:R-:W2:Y:S02]  /*0bd0*/  LDG.E.64 R18, desc[UR6][R18.64] ;  /* 0x0000000612127981 */ /* 0x000ea4000c1e1b00 */
[----:B------:R-:W-:-:S04]  /*0be0*/  IMAD R21, R21, 0x3, R0 ;  /* 0x0000000315157824 */ /* 0x000fc800078e0200 */
[----:B----4-:R-:W-:-:S05]  /*0bf0*/  IMAD.WIDE R16, R21, 0x8, R16 ;  /* 0x0000000815107825 */ /* 0x010fca00078e0210 */
[----:B------:R-:W3:Y:S01]  /*0c00*/  LDG.E.64 R20, desc[UR6][R16.64] ;  /* 0x0000000610147981 */ /* 0x000ee2000c1e1b00 */
[----:B--2--5:R-:W-:-:S08]  /*0c10*/  DMUL R8, R8, R18 ;  /* 0x0000001208087228 */ /* 0x024fd00000000000 */
[----:B---3--:R-:W-:Y:S01]  /*0c20*/  DFMA R20, R8, R20, R22 ;  /* 0x000000140814722b */ /* 0x008fe20000000016 */
[----:B------:R-:W-:-:S06]  /*0c30*/  IMAD.WIDE R22, R7, 0x8, R16 ;  /* 0x0000000807167825 */ /* 0x000fcc00078e0210 */
[----:B------:R2:W-:Y:S04]  /*0c40*/  STG.E.64 desc[UR6][R14.64], R20 ;  /* 0x000000140e007986 */ /* 0x0005e8000c101b06 */
[----:B------:R-:W3:Y:S04]  /*0c50*/  LDG.E.64 R24, desc[UR6][R22.64] ;  /* 0x0000000616187981 */ /* 0x000ee8000c1e1b00 */
[----:B------:R-:W3:Y:S01]  /*0c60*/  LDG.E.64 R26, desc[UR6][R12.64] ;  /* 0x000000060c1a7981 */ /* 0x000ee2000c1e1b00 */
[----:B------:R-:W-:Y:S01]  /*0c70*/  IMAD.WIDE R18, R7, 0x8, R22 ;  /* 0x0000000807127825 */ /* 0x000fe200078e0216 */
[----:B---3--:R-:W-:-:S07]  /*0c80*/  DFMA R24, R8, R24, R26 ;  /* 0x000000180818722b */ /* 0x008fce000000001a */
[----:B------:R2:W-:Y:S04]  /*0c90*/  STG.E.64 desc[UR6][R12.64], R24 ;  /* 0x000000180c007986 */ /* 0x0005e8000c101b06 */
[----:B------:R-:W3:Y:S04]  /*0ca0*/  LDG.E.64 R18, desc[UR6][R18.64] ;  /* 0x0000000612127981 */ /* 0x000ee8000c1e1b00 */
[----:B------:R-:W3:Y:S02]  /*0cb0*/  LDG.E.64 R16, desc[UR6][R10.64] ;  /* 0x000000060a107981 */ /* 0x000ee4000c1e1b00 */
[----:B---3--:R-:W-:-:S07]  /*0cc0*/  DFMA R16, R8, R18, R16 ;  /* 0x000000120810722b */ /* 0x008fce0000000010 */
[----:B------:R2:W-:Y:S04]  /*0cd0*/  STG.E.64 desc[UR6][R10.64], R16 ;  /* 0x000000100a007986 */ /* 0x0005e8000c101b06 */
.L_x_4:
[----:B------:R-:W-:-:S04]  /*0ce0*/  IADD3 R5, PT, PT, R5, 0x1, RZ ;  /* 0x0000000105057810 */ /* 0x000fc80007ffe0ff */
[----:B------:R-:W-:-:S13]  /*0cf0*/  ISETP.NE.AND P0, PT, R5, R2, PT ;  /* 0x000000020500720c */ /* 0x000fda0003f05270 */
[----:B------:R-:W-:Y:S05]  /*0d00*/  @P0 BRA `(.L_x_6) ;  /* 0xfffffff400480947 */ /* 0x000fea000383ffff */
[----:B------:R-:W-:-:S04]  /*0d10*/  IADD3 R0, PT, PT, R3, R0, RZ ;  /* 0x0000000003007210 */ /* 0x000fc80007ffe0ff */
[----:B------:R-:W-:-:S13]  /*0d20*/  ISETP.GE.AND P0, PT, R0, R7, PT ;  /* 0x000000070000720c */ /* 0x000fda0003f06270 */
[----:B------:R-:W-:Y:S05]  /*0d30*/  @!P0 BRA `(.L_x_7) ;  /* 0xfffffff400188947 */ /* 0x000fea000383ffff */
[----:B------:R-:W-:Y:S05]  /*0d40*/  EXIT ;  /* 0x000000000000794d */ /* 0x000fea0003800000 */
.L_x_8:
[----:B------:R-:W-:-:S00]  /*0d50*/  BRA `(.L_x_8) ;  /* 0xfffffffc00fc7947 */ /* 0x000fc0000383ffff */
[----:B------:R-:W-:-:S00]  /*0d60*/  NOP ;  /* 0x0000000000007918 */ /* 0x000fc00000000000 */
        /* <DEDUP_REMOVED lines=9> */
.L_x_9:


//--------------------- .nv.shared.reserved.0     --------------------------
	.section	.nv.shared.reserved.0,"aw",@nobits
	.weak		__nv_reservedSMEM_offset_0_alias
	.size		__nv_reservedSMEM_offset_0_alias, 0, 64
	.other		__nv_reservedSMEM_offset_0_alias,@"STO_CUDA_RESERVED_SHARED STV_DEFAULT"
__nv_reservedSMEM_offset_0_alias:
	.zero		0
	.zero		64


//--------------------- .nv.constant0._Z20no_1e_tmpM_cs_kerneliiiPdS_S_S_ --------------------------
	.section	.nv.constant0._Z20no_1e_tmpM_cs_kerneliiiPdS_S_S_,"a",@progbits
	.sectionflags	@""
	.align	4
.nv.constant0._Z20no_1e_tmpM_cs_kerneliiiPdS_S_S_:
	.zero		944


//--------------------- SYMBOLS --------------------------

	.type		.nv.reservedSmem.offset0,@object
	.size		.nv.reservedSmem.offset0,0x4
